	.headerflags	@"EF_CUDA_TEXMODE_UNIFIED EF_CUDA_64BIT_ADDRESS EF_CUDA_ACCELERATORS EF_CUDA_SM90 EF_CUDA_VIRTUAL_SM(EF_CUDA_SM90)"
	.elftype	@"ET_EXEC"


//--------------------- .nv.info                  --------------------------
	.section	.nv.info,"",@"SHT_CUDA_INFO"
	.align	4


	//----- nvinfo : EIATTR_REGCOUNT
	.align		4
        /*0000*/ 	.byte	0x04, 0x2f
        /*0002*/ 	.short	(.L_3 - .L_2)
	.align		4
.L_2:
        /*0004*/ 	.word	index@(triton_poi_fused__native_batch_norm_legit_no_training_3)
        /*0008*/ 	.word	0x00000020


	//----- nvinfo : EIATTR_MIN_STACK_SIZE
	.align		4
.L_3:
        /*000c*/ 	.byte	0x04, 0x12
        /*000e*/ 	.short	(.L_5 - .L_4)
	.align		4
.L_4:
        /*0010*/ 	.word	index@(triton_poi_fused__native_batch_norm_legit_no_training_3)
        /*0014*/ 	.word	0x00000000


	//----- nvinfo : EIATTR_FRAME_SIZE
	.align		4
.L_5:
        /*0018*/ 	.byte	0x04, 0x11
        /*001a*/ 	.short	(.L_7 - .L_6)
	.align		4
.L_6:
        /*001c*/ 	.word	index@(triton_poi_fused__native_batch_norm_legit_no_training_3)
        /*0020*/ 	.word	0x00000000


	//----- nvinfo : EIATTR_MIN_STACK_SIZE
	.align		4
.L_7:
        /*0024*/ 	.byte	0x04, 0x12
        /*0026*/ 	.short	(.L_9 - .L_8)
	.align		4
.L_8:
        /*0028*/ 	.word	index@(triton_poi_fused__native_batch_norm_legit_no_training_3)
        /*002c*/ 	.word	0x00000000
.L_9:


//--------------------- .nv.info.triton_poi_fused__native_batch_norm_legit_no_training_3 --------------------------
	.section	.nv.info.triton_poi_fused__native_batch_norm_legit_no_training_3,"",@"SHT_CUDA_INFO"
	.sectionflags	@""
	.align	4


	//----- nvinfo : EIATTR_CUDA_API_VERSION
	.align		4
        /*0000*/ 	.byte	0x04, 0x37
        /*0002*/ 	.short	(.L_11 - .L_10)
.L_10:
        /*0004*/ 	.word	0x0000007c


	//----- nvinfo : EIATTR_KPARAM_INFO
	.align		4
.L_11:
        /*0008*/ 	.byte	0x04, 0x17
        /*000a*/ 	.short	(.L_13 - .L_12)
.L_12:
        /*000c*/ 	.word	0x00000000
        /*0010*/ 	.short	0x0006
        /*0012*/ 	.short	0x0030
        /*0014*/ 	.byte	0x00, 0xf0, 0x11, 0x00


	//----- nvinfo : EIATTR_KPARAM_INFO
	.align		4
.L_13:
        /*0018*/ 	.byte	0x04, 0x17
        /*001a*/ 	.short	(.L_15 - .L_14)
.L_14:
        /*001c*/ 	.word	0x00000000
        /*0020*/ 	.short	0x0005
        /*0022*/ 	.short	0x0028
        /*0024*/ 	.byte	0x00, 0xf4, 0x21, 0x00


	//----- nvinfo : EIATTR_KPARAM_INFO
	.align		4
.L_15:
        /*0028*/ 	.byte	0x04, 0x17
        /*002a*/ 	.short	(.L_17 - .L_16)
.L_16:
        /*002c*/ 	.word	0x00000000
        /*0030*/ 	.short	0x0004
        /*0032*/ 	.short	0x0020
        /*0034*/ 	.byte	0x00, 0xf4, 0x21, 0x00


	//----- nvinfo : EIATTR_KPARAM_INFO
	.align		4
.L_17:
        /*0038*/ 	.byte	0x04, 0x17
        /*003a*/ 	.short	(.L_19 - .L_18)
.L_18:
        /*003c*/ 	.word	0x00000000
        /*0040*/ 	.short	0x0003
        /*0042*/ 	.short	0x0018
        /*0044*/ 	.byte	0x00, 0xf4, 0x21, 0x00


	//----- nvinfo : EIATTR_KPARAM_INFO
	.align		4
.L_19:
        /*0048*/ 	.byte	0x04, 0x17
        /*004a*/ 	.short	(.L_21 - .L_20)
.L_20:
        /*004c*/ 	.word	0x00000000
        /*0050*/ 	.short	0x0002
        /*0052*/ 	.short	0x0010
        /*0054*/ 	.byte	0x00, 0xf4, 0x21, 0x00


	//----- nvinfo : EIATTR_KPARAM_INFO
	.align		4
.L_21:
        /*0058*/ 	.byte	0x04, 0x17
        /*005a*/ 	.short	(.L_23 - .L_22)
.L_22:
        /*005c*/ 	.word	0x00000000
        /*0060*/ 	.short	0x0001
        /*0062*/ 	.short	0x0008
        /*0064*/ 	.byte	0x00, 0xf4, 0x21, 0x00


	//----- nvinfo : EIATTR_KPARAM_INFO
	.align		4
.L_23:
        /*0068*/ 	.byte	0x04, 0x17
        /*006a*/ 	.short	(.L_25 - .L_24)
.L_24:
        /*006c*/ 	.word	0x00000000
        /*0070*/ 	.short	0x0000
        /*0072*/ 	.short	0x0000
        /*0074*/ 	.byte	0x00, 0xf4, 0x21, 0x00


	//----- nvinfo : EIATTR_SPARSE_MMA_MASK
	.align		4
.L_25:
        /*0078*/ 	.byte	0x03, 0x50
        /*007a*/ 	.short	0x0000


	//----- nvinfo : EIATTR_MAXREG_COUNT
	.align		4
        /*007c*/ 	.byte	0x03, 0x1b
        /*007e*/ 	.short	0x00ff


	//----- nvinfo : EIATTR_EXIT_INSTR_OFFSETS
	.align		4
        /*0080*/ 	.byte	0x04, 0x1c
        /*0082*/ 	.short	(.L_27 - .L_26)


	//   ....[0]....
.L_26:
        /*0084*/ 	.word	0x00000610


	//----- nvinfo : EIATTR_REQNTID
	.align		4
.L_27:
        /*0088*/ 	.byte	0x04, 0x10
        /*008a*/ 	.short	(.L_29 - .L_28)
.L_28:
        /*008c*/ 	.word	0x00000080
        /*0090*/ 	.word	0x00000001
        /*0094*/ 	.word	0x00000001


	//----- nvinfo : EIATTR_CBANK_PARAM_SIZE
	.align		4
.L_29:
        /*0098*/ 	.byte	0x03, 0x19
        /*009a*/ 	.short	0x0034


	//----- nvinfo : EIATTR_PARAM_CBANK
	.align		4
        /*009c*/ 	.byte	0x04, 0x0a
        /*009e*/ 	.short	(.L_31 - .L_30)
	.align		4
.L_30:
        /*00a0*/ 	.word	index@(.nv.constant0.triton_poi_fused__native_batch_norm_legit_no_training_3)
        /*00a4*/ 	.short	0x0210
        /*00a6*/ 	.short	0x0034


	//----- nvinfo : EIATTR_SW_WAR
	.align		4
.L_31:
        /*00a8*/ 	.byte	0x04, 0x36
        /*00aa*/ 	.short	(.L_33 - .L_32)
.L_32:
        /*00ac*/ 	.word	0x00000008
.L_33:


//--------------------- .nv.callgraph             --------------------------
	.section	.nv.callgraph,"",@"SHT_CUDA_CALLGRAPH"
	.align	4
	.sectionentsize	8
	.align		4
        /*0000*/ 	.word	0x00000000
	.align		4
        /*0004*/ 	.word	0xffffffff
	.align		4
        /*0008*/ 	.word	0x00000000
	.align		4
        /*000c*/ 	.word	0xfffffffe
	.align		4
        /*0010*/ 	.word	0x00000000
	.align		4
        /*0014*/ 	.word	0xfffffffd
	.align		4
        /*0018*/ 	.word	0x00000000
	.align		4
        /*001c*/ 	.word	0xfffffffc


//--------------------- .nv.constant4             --------------------------
	.section	.nv.constant4,"a",@progbits
	.align	8
	.align		8
.nv.constant4:
        /*0000*/ 	.dword	_$_str
	.align		8
        /*0008*/ 	.dword	_$_str_$_2


//--------------------- .text.triton_poi_fused__native_batch_norm_legit_no_training_3 --------------------------
	.section	.text.triton_poi_fused__native_batch_norm_legit_no_training_3,"ax",@progbits
	.align	128
        .global         triton_poi_fused__native_batch_norm_legit_no_training_3
        .type           triton_poi_fused__native_batch_norm_legit_no_training_3,@function
        .size           triton_poi_fused__native_batch_norm_legit_no_training_3,(.L_x_1 - triton_poi_fused__native_batch_norm_legit_no_training_3)
        .other          triton_poi_fused__native_batch_norm_legit_no_training_3,@"STO_CUDA_ENTRY STV_DEFAULT"
triton_poi_fused__native_batch_norm_legit_no_training_3:
.text.triton_poi_fused__native_batch_norm_legit_no_training_3:
[----:B------:R-:W-:Y:S01]  /*0000*/  LDC R1, c[0x0][0x28] ;  /* 0x00000a00ff017b82 */ /* 0x000fe20000000800 */
[----:B------:R-:W1:Y:S07]  /*0010*/  S2R R0, SR_TID.X ;  /* 0x0000000000007919 */ /* 0x000e6e0000002100 */
[----:B------:R-:W2:Y:S01]  /*0020*/  LDC.64 R8, c[0x0][0x220] ;  /* 0x00008800ff087b82 */ /* 0x000ea20000000a00 */
[----:B------:R-:W-:Y:S01]  /*0030*/  ULDC.64 UR4, c[0x0][0x208] ;  /* 0x0000820000047ab9 */ /* 0x000fe20000000a00 */
[----:B------:R-:W3:Y:S06]  /*0040*/  S2R R5, SR_CTAID.X ;  /* 0x0000000000057919 */ /* 0x000eec0000002500 */
[----:B------:R-:W4:Y:S08]  /*0050*/  LDC.64 R16, c[0x0][0x218] ;  /* 0x00008600ff107b82 */ /* 0x000f300000000a00 */
[----:B------:R-:W5:Y:S08]  /*0060*/  LDC.64 R22, c[0x0][0x210] ;  /* 0x00008400ff167b82 */ /* 0x000f700000000a00 */
[----:B------:R-:W5:Y:S01]  /*0070*/  LDC.64 R20, c[0x0][0x228] ;  /* 0x00008a00ff147b82 */ /* 0x000f620000000a00 */
[----:B-1----:R-:W-:-:S07]  /*0080*/  SHF.L.U32 R0, R0, 0x2, RZ ;  /* 0x0000000200007819 */ /* 0x002fce00000006ff */
[----:B------:R-:W1:Y:S01]  /*0090*/  LDC.64 R24, c[0x0][0x230] ;  /* 0x00008c00ff187b82 */ /* 0x000e620000000a00 */
[----:B---3--:R-:W-:Y:S02]  /*00a0*/  SHF.R.S32.HI R3, RZ, 0x15, R5 ;  /* 0x00000015ff037819 */ /* 0x008fe40000011405 */
[----:B------:R-:W-:Y:S02]  /*00b0*/  LOP3.LUT R0, R0, 0x1fc, RZ, 0xc0, !PT ;  /* 0x000001fc00007812 */ /* 0x000fe400078ec0ff */
[----:B------:R-:W-:Y:S02]  /*00c0*/  SGXT R3, R3, 0x1 ;  /* 0x000000010303781a */ /* 0x000fe40000000200 */
[----:B------:R-:W-:-:S04]  /*00d0*/  LEA R0, R5, R0, 0xa ;  /* 0x0000000005007211 */ /* 0x000fc800078e50ff */
[----:B------:R-:W-:-:S04]  /*00e0*/  LEA.HI R3, R3, R0, RZ, 0x6 ;  /* 0x0000000003037211 */ /* 0x000fc800078f30ff */
[----:B------:R-:W-:-:S04]  /*00f0*/  LOP3.LUT R3, R3, 0xffffffc0, RZ, 0xc0, !PT ;  /* 0xffffffc003037812 */ /* 0x000fc800078ec0ff */
[----:B------:R-:W-:-:S05]  /*0100*/  IADD3 R3, R0, -R3, RZ ;  /* 0x8000000300037210 */ /* 0x000fca0007ffe0ff */
[----:B--2---:R-:W-:-:S05]  /*0110*/  IMAD.WIDE R8, R3, 0x4, R8 ;  /* 0x0000000403087825 */ /* 0x004fca00078e0208 */
[----:B------:R-:W2:Y:S01]  /*0120*/  LDG.E.EL.128 R4, desc[UR4][R8.64] ;  /* 0x0000000408047981 */ /* 0x000ea2000c2e1d00 */
[----:B------:R-:W-:Y:S01]  /*0130*/  HFMA2.MMA R2, -RZ, RZ, 1.625, 0 ;  /* 0x3e800000ff027435 */ /* 0x000fe200000001ff */
[----:B----4-:R-:W-:-:S04]  /*0140*/  IMAD.WIDE R16, R3, 0x4, R16 ;  /* 0x0000000403107825 */ /* 0x010fc800078e0210 */
[----:B-----5:R-:W-:Y:S02]  /*0150*/  IMAD.WIDE R22, R0, 0x4, R22 ;  /* 0x0000000400167825 */ /* 0x020fe400078e0216 */
[----:B------:R-:W3:Y:S04]  /*0160*/  LDG.E.EL.128 R16, desc[UR4][R16.64] ;  /* 0x0000000410107981 */ /* 0x000ee8000c2e1d00 */
[----:B------:R-:W3:Y:S04]  /*0170*/  LDG.E.128 R8, desc[UR4][R22.64+0x800] ;  /* 0x0008000416087981 */ /* 0x000ee8000c1e1d00 */
[----:B------:R4:W5:Y:S01]  /*0180*/  LDG.E.128 R12, desc[UR4][R22.64] ;  /* 0x00000004160c7981 */ /* 0x000962000c1e1d00 */
[----:B0-----:R-:W-:-:S04]  /*0190*/  IMAD.WIDE R20, R3, 0x4, R20 ;  /* 0x0000000403147825 */ /* 0x001fc800078e0214 */
[----:B-1----:R-:W-:-:S06]  /*01a0*/  IMAD.WIDE R24, R3, 0x4, R24 ;  /* 0x0000000403187825 */ /* 0x002fcc00078e0218 */
[----:B------:R-:W3:Y:S01]  /*01b0*/  LDG.E.EL.128 R24, desc[UR4][R24.64] ;  /* 0x0000000418187981 */ /* 0x000ee2000c2e1d00 */
[----:B--2---:R-:W-:Y:S01]  /*01c0*/  FADD R5, R5, 9.9999997473787516356e-06 ;  /* 0x3727c5ac05057421 */ /* 0x004fe20000000000 */
[----:B------:R-:W-:Y:S01]  /*01d0*/  FADD R6, R6, 9.9999997473787516356e-06 ;  /* 0x3727c5ac06067421 */ /* 0x000fe20000000000 */
[----:B------:R-:W-:-:S04]  /*01e0*/  FADD R4, R4, 9.9999997473787516356e-06 ;  /* 0x3727c5ac04047421 */ /* 0x000fc80000000000 */
[----:B------:R-:W0:Y:S08]  /*01f0*/  MUFU.SQRT R5, R5 ;  /* 0x0000000500057308 */ /* 0x000e300000002000 */
[----:B------:R-:W1:Y:S01]  /*0200*/  MUFU.SQRT R6, R6 ;  /* 0x0000000600067308 */ /* 0x000e620000002000 */
[----:B0-----:R-:W-:-:S07]  /*0210*/  FSETP.GT.AND P1, PT, R5, 8.50705917302346158658e+37, PT ;  /* 0x7e8000000500780b */ /* 0x001fce0003f24000 */
[----:B------:R-:W0:Y:S01]  /*0220*/  MUFU.SQRT R4, R4 ;  /* 0x0000000400047308 */ /* 0x000e220000002000 */
[C---:B------:R-:W-:Y:S02]  /*0230*/  FSETP.GEU.AND P4, PT, R5.reuse, 1.175494350822287508e-38, PT ;  /* 0x008000000500780b */ /* 0x040fe40003f8e000 */
[C---:B-1----:R-:W-:Y:S02]  /*0240*/  FSETP.GT.AND P2, PT, R6.reuse, 8.50705917302346158658e+37, PT ;  /* 0x7e8000000600780b */ /* 0x042fe40003f44000 */
[----:B------:R-:W-:Y:S01]  /*0250*/  FSETP.GEU.AND P5, PT, R6, 1.175494350822287508e-38, PT ;  /* 0x008000000600780b */ /* 0x000fe20003fae000 */
[----:B------:R-:W-:Y:S01]  /*0260*/  @P1 FMUL R5, R5, 0.25 ;  /* 0x3e80000005051820 */ /* 0x000fe20000400000 */
[----:B----4-:R-:W-:Y:S02]  /*0270*/  FSEL R22, R2, 1, P1 ;  /* 0x3f80000002167808 */ /* 0x010fe40000800000 */
[----:B0-----:R-:W-:-:S05]  /*0280*/  FSETP.GT.AND P0, PT, R4, 8.50705917302346158658e+37, PT ;  /* 0x7e8000000400780b */ /* 0x001fca0003f04000 */
[----:B------:R-:W-:Y:S01]  /*0290*/  @!P4 FMUL R5, R5, 16777216 ;  /* 0x4b8000000505c820 */ /* 0x000fe20000400000 */
[----:B------:R-:W-:Y:S01]  /*02a0*/  FSETP.GEU.AND P3, PT, R4, 1.175494350822287508e-38, PT ;  /* 0x008000000400780b */ /* 0x000fe20003f6e000 */
[----:B------:R-:W-:-:S04]  /*02b0*/  @P2 FMUL R6, R6, 0.25 ;  /* 0x3e80000006062820 */ /* 0x000fc80000400000 */
[----:B------:R-:W-:Y:S01]  /*02c0*/  @!P5 FMUL R6, R6, 16777216 ;  /* 0x4b8000000606d820 */ /* 0x000fe20000400000 */
[----:B------:R-:W0:Y:S01]  /*02d0*/  MUFU.RCP R5, R5 ;  /* 0x0000000500057308 */ /* 0x000e220000001000 */
[----:B------:R-:W-:Y:S01]  /*02e0*/  FSEL R23, R2, 1, P2 ;  /* 0x3f80000002177808 */ /* 0x000fe20001000000 */
[----:B------:R-:W-:Y:S01]  /*02f0*/  @!P4 FMUL R22, R22, 16777216 ;  /* 0x4b8000001616c820 */ /* 0x000fe20000400000 */
[----:B------:R-:W-:-:S05]  /*0300*/  @P0 FMUL R4, R4, 0.25 ;  /* 0x3e80000004040820 */ /* 0x000fca0000400000 */
[----:B------:R-:W1:Y:S01]  /*0310*/  MUFU.RCP R6, R6 ;  /* 0x0000000600067308 */ /* 0x000e620000001000 */
[----:B------:R-:W-:Y:S01]  /*0320*/  @!P5 FMUL R23, R23, 16777216 ;  /* 0x4b8000001717d820 */ /* 0x000fe20000400000 */
[----:B------:R-:W-:Y:S01]  /*0330*/  @!P3 FMUL R4, R4, 16777216 ;  /* 0x4b8000000404b820 */ /* 0x000fe20000400000 */
[----:B0-----:R-:W-:-:S05]  /*0340*/  FMUL R5, R5, R22 ;  /* 0x0000001605057220 */ /* 0x001fca0000400000 */
[----:B------:R-:W0:Y:S01]  /*0350*/  MUFU.RCP R4, R4 ;  /* 0x0000000400047308 */ /* 0x000e220000001000 */
[----:B-1----:R-:W-:Y:S02]  /*0360*/  FMUL R6, R6, R23 ;  /* 0x0000001706067220 */ /* 0x002fe40000400000 */
[----:B------:R-:W2:Y:S01]  /*0370*/  LDG.E.EL.128 R20, desc[UR4][R20.64] ;  /* 0x0000000414147981 */ /* 0x000ea2000c2e1d00 */
[----:B------:R-:W-:-:S05]  /*0380*/  FSEL R3, R2, 1, P0 ;  /* 0x3f80000002037808 */ /* 0x000fca0000000000 */
[----:B------:R-:W-:-:S04]  /*0390*/  @!P3 FMUL R3, R3, 16777216 ;  /* 0x4b8000000303b820 */ /* 0x000fc80000400000 */
[----:B0-----:R-:W-:Y:S01]  /*03a0*/  FMUL R4, R4, R3 ;  /* 0x0000000304047220 */ /* 0x001fe20000400000 */
[----:B------:R-:W-:-:S04]  /*03b0*/  FADD R3, R7, 9.9999997473787516356e-06 ;  /* 0x3727c5ac07037421 */ /* 0x000fc80000000000 */
[----:B------:R-:W0:Y:S02]  /*03c0*/  MUFU.SQRT R29, R3 ;  /* 0x00000003001d7308 */ /* 0x000e240000002000 */
[C---:B0-----:R-:W-:Y:S02]  /*03d0*/  FSETP.GT.AND P0, PT, R29.reuse, 8.50705917302346158658e+37, PT ;  /* 0x7e8000001d00780b */ /* 0x041fe40003f04000 */
[----:B------:R-:W-:-:S11]  /*03e0*/  FSETP.GEU.AND P1, PT, R29, 1.175494350822287508e-38, PT ;  /* 0x008000001d00780b */ /* 0x000fd60003f2e000 */
[----:B------:R-:W-:-:S04]  /*03f0*/  @P0 FMUL R29, R29, 0.25 ;  /* 0x3e8000001d1d0820 */ /* 0x000fc80000400000 */
[----:B------:R-:W-:-:S04]  /*0400*/  @!P1 FMUL R29, R29, 16777216 ;  /* 0x4b8000001d1d9820 */ /* 0x000fc80000400000 */
[----:B------:R-:W0:Y:S01]  /*0410*/  MUFU.RCP R7, R29 ;  /* 0x0000001d00077308 */ /* 0x000e220000001000 */
[----:B------:R-:W-:-:S05]  /*0420*/  FSEL R2, R2, 1, P0 ;  /* 0x3f80000002027808 */ /* 0x000fca0000000000 */
[----:B------:R-:W-:-:S04]  /*0430*/  @!P1 FMUL R2, R2, 16777216 ;  /* 0x4b80000002029820 */ /* 0x000fc80000400000 */
[----:B0-----:R-:W-:Y:S02]  /*0440*/  FMUL R7, R7, R2 ;  /* 0x0000000207077220 */ /* 0x001fe40000400000 */
[----:B------:R-:W0:Y:S01]  /*0450*/  LDC.64 R2, c[0x0][0x238] ;  /* 0x00008e00ff027b82 */ /* 0x000e220000000a00 */
[--C-:B---3--:R-:W-:Y:S01]  /*0460*/  FADD R28, R11, -R19.reuse ;  /* 0x800000130b1c7221 */ /* 0x108fe20000000000 */
[----:B------:R-:W-:Y:S01]  /*0470*/  FADD R11, R10, -R18 ;  /* 0x800000120a0b7221 */ /* 0x000fe20000000000 */
[--C-:B------:R-:W-:Y:S01]  /*0480*/  FADD R10, R8, -R16.reuse ;  /* 0x80000010080a7221 */ /* 0x100fe20000000000 */
[----:B-----5:R-:W-:Y:S01]  /*0490*/  FADD R15, R15, -R19 ;  /* 0x800000130f0f7221 */ /* 0x020fe20000000000 */
[----:B------:R-:W-:Y:S01]  /*04a0*/  FADD R16, R12, -R16 ;  /* 0x800000100c107221 */ /* 0x000fe20000000000 */
[----:B------:R-:W-:Y:S01]  /*04b0*/  FADD R19, R14, -R18 ;  /* 0x800000120e137221 */ /* 0x000fe20000000000 */
[--C-:B------:R-:W-:Y:S01]  /*04c0*/  FADD R12, R13, -R17.reuse ;  /* 0x800000110d0c7221 */ /* 0x100fe20000000000 */
[----:B------:R-:W-:Y:S01]  /*04d0*/  FADD R8, R9, -R17 ;  /* 0x8000001109087221 */ /* 0x000fe20000000000 */
[-C--:B------:R-:W-:Y:S01]  /*04e0*/  FMUL R9, R10, R4.reuse ;  /* 0x000000040a097220 */ /* 0x080fe20000400000 */
[----:B------:R-:W-:Y:S01]  /*04f0*/  FMUL R13, R16, R4 ;  /* 0x00000004100d7220 */ /* 0x000fe20000400000 */
[----:B------:R-:W-:Y:S01]  /*0500*/  FMUL R12, R12, R5 ;  /* 0x000000050c0c7220 */ /* 0x000fe20000400000 */
[-C--:B------:R-:W-:Y:S01]  /*0510*/  FMUL R19, R19, R6.reuse ;  /* 0x0000000613137220 */ /* 0x080fe20000400000 */
[----:B------:R-:W-:Y:S01]  /*0520*/  FMUL R10, R15, R7 ;  /* 0x000000070f0a7220 */ /* 0x000fe20000400000 */
[----:B------:R-:W-:Y:S01]  /*0530*/  FMUL R8, R8, R5 ;  /* 0x0000000508087220 */ /* 0x000fe20000400000 */
[----:B------:R-:W-:Y:S01]  /*0540*/  FMUL R11, R11, R6 ;  /* 0x000000060b0b7220 */ /* 0x000fe20000400000 */
[----:B------:R-:W-:Y:S01]  /*0550*/  FMUL R28, R28, R7 ;  /* 0x000000071c1c7220 */ /* 0x000fe20000400000 */
[----:B0-----:R-:W-:-:S04]  /*0560*/  IMAD.WIDE R2, R0, 0x4, R2 ;  /* 0x0000000400027825 */ /* 0x001fc800078e0202 */
[----:B--2---:R-:W-:Y:S01]  /*0570*/  FFMA R4, R20, R13, R24 ;  /* 0x0000000d14047223 */ /* 0x004fe20000000018 */
[----:B------:R-:W-:Y:S01]  /*0580*/  FFMA R5, R21, R12, R25 ;  /* 0x0000000c15057223 */ /* 0x000fe20000000019 */
[----:B------:R-:W-:Y:S01]  /*0590*/  FFMA R6, R22, R19, R26 ;  /* 0x0000001316067223 */ /* 0x000fe2000000001a */
[----:B------:R-:W-:Y:S01]  /*05a0*/  FFMA R7, R23, R10, R27 ;  /* 0x0000000a17077223 */ /* 0x000fe2000000001b */
[----:B------:R-:W-:Y:S01]  /*05b0*/  FFMA R20, R20, R9, R24 ;  /* 0x0000000914147223 */ /* 0x000fe20000000018 */
[----:B------:R-:W-:Y:S01]  /*05c0*/  FFMA R21, R21, R8, R25 ;  /* 0x0000000815157223 */ /* 0x000fe20000000019 */
[----:B------:R-:W-:Y:S01]  /*05d0*/  FFMA R22, R22, R11, R26 ;  /* 0x0000000b16167223 */ /* 0x000fe2000000001a */
[----:B------:R-:W-:Y:S01]  /*05e0*/  FFMA R23, R23, R28, R27 ;  /* 0x0000001c17177223 */ /* 0x000fe2000000001b */
[----:B------:R-:W-:Y:S04]  /*05f0*/  STG.E.128 desc[UR4][R2.64], R4 ;  /* 0x0000000402007986 */ /* 0x000fe8000c101d04 */
[----:B------:R-:W-:Y:S01]  /*0600*/  STG.E.128 desc[UR4][R2.64+0x800], R20 ;  /* 0x0008001402007986 */ /* 0x000fe2000c101d04 */
[----:B------:R-:W-:Y:S05]  /*0610*/  EXIT ;  /* 0x000000000000794d */ /* 0x000fea0003800000 */
.L_x_0:
[----:B------:R-:W-:-:S00]  /*0620*/  BRA `(.L_x_0) ;  /* 0xfffffffc00fc7947 */ /* 0x000fc0000383ffff */
[----:B------:R-:W-:-:S00]  /*0630*/  NOP ;  /* 0x0000000000007918 */ /* 0x000fc00000000000 */
        /* <DEDUP_REMOVED lines=12> */
.L_x_1:


//--------------------- .nv.global.init           --------------------------
	.section	.nv.global.init,"aw",@progbits
.nv.global.init:
	.type		_$_str,@object
	.size		_$_str,(_$_str_$_2 - _$_str)
_$_str:
        /*0000*/ 	.byte	0x5f, 0x5f, 0x43, 0x55, 0x44, 0x41, 0x5f, 0x46, 0x54, 0x5a, 0x00
	.type		_$_str_$_2,@object
	.size		_$_str_$_2,(.L_1 - _$_str_$_2)
_$_str_$_2:
        /*000b*/ 	.byte	0x5f, 0x5f, 0x43, 0x55, 0x44, 0x41, 0x5f, 0x50, 0x52, 0x45, 0x43, 0x5f, 0x53, 0x51, 0x52, 0x54
        /*001b*/ 	.byte	0x00
.L_1:


//--------------------- .nv.constant0.triton_poi_fused__native_batch_norm_legit_no_training_3 --------------------------
	.section	.nv.constant0.triton_poi_fused__native_batch_norm_legit_no_training_3,"a",@progbits
	.sectionflags	@""
	.align	4
.nv.constant0.triton_poi_fused__native_batch_norm_legit_no_training_3:
	.zero		580
